def matmul_kernel(
    a_ptr,
    b_ptr,
    c_ptr,
    M,
    N,
    K,
    stride_am,
    stride_ak,
    stride_bk,
    stride_bn,
    stride_cm,
    stride_cn,
    BLOCK_M: tl.constexpr,
    BLOCK_N: tl.constexpr,
    BLOCK_K: tl.constexpr,
    GROUP_M: tl.constexpr,
):
    pid = tl.program_id(axis=0)
    num_pid_m = tl.cdiv(M, BLOCK_M)
    num_pid_n = tl.cdiv(N, BLOCK_N)
    num_pid_in_group = GROUP_M * num_pid_n
    group_id = pid // num_pid_in_group
    first_pid_m = group_id * GROUP_M
    group_size_m = min(num_pid_m - first_pid_m, GROUP_M)
    pid_m = first_pid_m + ((pid % num_pid_in_group) % group_size_m)
    pid_n = (pid % num_pid_in_group) // group_size_m

    offs_am = (pid_m * BLOCK_M + tl.arange(0, BLOCK_M)) % M
    offs_bn = (pid_n * BLOCK_N + tl.arange(0, BLOCK_N)) % N
    offs_k = tl.arange(0, BLOCK_K)
    a_ptrs = a_ptr + offs_am[:, None] * stride_am + offs_k[None, :] * stride_ak
    b_ptrs = b_ptr + offs_k[:, None] * stride_bk + offs_bn[None, :] * stride_bn

    acc = tl.zeros((BLOCK_M, BLOCK_N), dtype=tl.float32)
    for kk in range(0, tl.cdiv(K, BLOCK_K)):
        a = tl.load(a_ptrs, mask=offs_k[None, :] < K - kk * BLOCK_K, other=0.0)
        b = tl.load(b_ptrs, mask=offs_k[:, None] < K - kk * BLOCK_K, other=0.0)
        acc = tl.dot(a, b, acc)
        a_ptrs += BLOCK_K * stride_ak
        b_ptrs += BLOCK_K * stride_bk

    c = acc.to(c_ptr.dtype.element_ty)
    offs_cm = pid_m * BLOCK_M + tl.arange(0, BLOCK_M)
    offs_cn = pid_n * BLOCK_N + tl.arange(0, BLOCK_N)
    c_ptrs = c_ptr + offs_cm[:, None] * stride_cm + offs_cn[None, :] * stride_cn
    mask = (offs_cm[:, None] < M) & (offs_cn[None, :] < N)
    tl.store(c_ptrs, c, mask=mask)

# config = {"BLOCK_K": 16, "BLOCK_M": 32, "BLOCK_N": 32, "GROUP_M": 8, "arch": "sm_80", "dtype": "fp16", "num_ctas": 1, "num_stages": 3, "num_warps": 4}
# arch = sm_80


// ===== COMPILED SASS (sm_80) =====

	.target	sm_80

	.elftype	@"ET_EXEC"


//--------------------- .note.nv.tkinfo           --------------------------
	.section	.note.nv.tkinfo,"",@"SHT_NOTE"
	.sectionflags	@"SHF_NOTE_NV_TKINFO"
	.tkinfo
        /*0018*/ 	.word	0x00000002
        /*0030*/ 	.string	""
        /*0030*/ 	.string	"ptxas"
        /*0030*/ 	.string	"Cuda compilation tools, release 13.0, V13.0.88"
        /*0030*/ 	.string	"Build cuda_13.0.r13.0/compiler.36424714_0"
        /*0030*/ 	.string	"-v  -suppress-debug-info  -lineinfo  -arch sm_80 "



//--------------------- .note.nv.cuinfo           --------------------------
	.section	.note.nv.cuinfo,"",@"SHT_NOTE"
	.sectionflags	@"SHF_NOTE_NV_CUINFO"
        /*0018*/ 	.short	0x0002
        /*001a*/ 	.short	0x0050
        /*001c*/ 	.short	0x0082
	.zero		2


//--------------------- .nv.info                  --------------------------
	.section	.nv.info,"",@"SHT_CUDA_INFO"
	.align	4


	//----- nvinfo : EIATTR_REGCOUNT
	.align		4
        /*0000*/ 	.byte	0x04, 0x2f
        /*0002*/ 	.short	(.L_1 - .L_0)
	.align		4
.L_0:
        /*0004*/ 	.word	index@(matmul_kernel)
        /*0008*/ 	.word	0x00000040


	//----- nvinfo : EIATTR_FRAME_SIZE
	.align		4
.L_1:
        /*000c*/ 	.byte	0x04, 0x11
        /*000e*/ 	.short	(.L_3 - .L_2)
	.align		4
.L_2:
        /*0010*/ 	.word	index@(matmul_kernel)
        /*0014*/ 	.word	0x00000000


	//----- nvinfo : EIATTR_MIN_STACK_SIZE
	.align		4
.L_3:
        /*0018*/ 	.byte	0x04, 0x12
        /*001a*/ 	.short	(.L_5 - .L_4)
	.align		4
.L_4:
        /*001c*/ 	.word	index@(matmul_kernel)
        /*0020*/ 	.word	0x00000000
.L_5:


//--------------------- .nv.info.matmul_kernel    --------------------------
	.section	.nv.info.matmul_kernel,"",@"SHT_CUDA_INFO"
	.sectionflags	@""
	.align	4


	//----- nvinfo : EIATTR_CUDA_API_VERSION
	.align		4
        /*0000*/ 	.byte	0x04, 0x37
        /*0002*/ 	.short	(.L_7 - .L_6)
.L_6:
        /*0004*/ 	.word	0x00000082


	//----- nvinfo : EIATTR_SW2861232_WAR
	.align		4
.L_7:
        /*0008*/ 	.byte	0x01, 0x35
	.zero		2


	//----- nvinfo : EIATTR_PARAM_CBANK
	.align		4
        /*000c*/ 	.byte	0x04, 0x0a
        /*000e*/ 	.short	(.L_9 - .L_8)
	.align		4
.L_8:
        /*0010*/ 	.word	index@(.nv.constant0.matmul_kernel)
        /*0014*/ 	.short	0x0160
        /*0016*/ 	.short	0x0050


	//----- nvinfo : EIATTR_CBANK_PARAM_SIZE
	.align		4
.L_9:
        /*0018*/ 	.byte	0x03, 0x19
        /*001a*/ 	.short	0x0050


	//----- nvinfo : EIATTR_KPARAM_INFO
	.align		4
        /*001c*/ 	.byte	0x04, 0x17
        /*001e*/ 	.short	(.L_11 - .L_10)
.L_10:
        /*0020*/ 	.word	0x00000000
        /*0024*/ 	.short	0x000d
        /*0026*/ 	.short	0x0048
        /*0028*/ 	.byte	0x00, 0xf4, 0x21, 0x00


	//----- nvinfo : EIATTR_KPARAM_INFO
	.align		4
.L_11:
        /*002c*/ 	.byte	0x04, 0x17
        /*002e*/ 	.short	(.L_13 - .L_12)
.L_12:
        /*0030*/ 	.word	0x00000000
        /*0034*/ 	.short	0x000c
        /*0036*/ 	.short	0x0040
        /*0038*/ 	.byte	0x00, 0xf4, 0x21, 0x00


	//----- nvinfo : EIATTR_KPARAM_INFO
	.align		4
.L_13:
        /*003c*/ 	.byte	0x04, 0x17
        /*003e*/ 	.short	(.L_15 - .L_14)
.L_14:
        /*0040*/ 	.word	0x00000000
        /*0044*/ 	.short	0x000b
        /*0046*/ 	.short	0x0038
        /*0048*/ 	.byte	0x00, 0xf0, 0x11, 0x00


	//----- nvinfo : EIATTR_KPARAM_INFO
	.align		4
.L_15:
        /*004c*/ 	.byte	0x04, 0x17
        /*004e*/ 	.short	(.L_17 - .L_16)
.L_16:
        /*0050*/ 	.word	0x00000000
        /*0054*/ 	.short	0x000a
        /*0056*/ 	.short	0x0034
        /*0058*/ 	.byte	0x00, 0xf0, 0x11, 0x00


	//----- nvinfo : EIATTR_KPARAM_INFO
	.align		4
.L_17:
        /*005c*/ 	.byte	0x04, 0x17
        /*005e*/ 	.short	(.L_19 - .L_18)
.L_18:
        /*0060*/ 	.word	0x00000000
        /*0064*/ 	.short	0x0009
        /*0066*/ 	.short	0x0030
        /*0068*/ 	.byte	0x00, 0xf0, 0x11, 0x00


	//----- nvinfo : EIATTR_KPARAM_INFO
	.align		4
.L_19:
        /*006c*/ 	.byte	0x04, 0x17
        /*006e*/ 	.short	(.L_21 - .L_20)
.L_20:
        /*0070*/ 	.word	0x00000000
        /*0074*/ 	.short	0x0008
        /*0076*/ 	.short	0x002c
        /*0078*/ 	.byte	0x00, 0xf0, 0x11, 0x00


	//----- nvinfo : EIATTR_KPARAM_INFO
	.align		4
.L_21:
        /*007c*/ 	.byte	0x04, 0x17
        /*007e*/ 	.short	(.L_23 - .L_22)
.L_22:
        /*0080*/ 	.word	0x00000000
        /*0084*/ 	.short	0x0007
        /*0086*/ 	.short	0x0028
        /*0088*/ 	.byte	0x00, 0xf0, 0x11, 0x00


	//----- nvinfo : EIATTR_KPARAM_INFO
	.align		4
.L_23:
        /*008c*/ 	.byte	0x04, 0x17
        /*008e*/ 	.short	(.L_25 - .L_24)
.L_24:
        /*0090*/ 	.word	0x00000000
        /*0094*/ 	.short	0x0006
        /*0096*/ 	.short	0x0024
        /*0098*/ 	.byte	0x00, 0xf0, 0x11, 0x00


	//----- nvinfo : EIATTR_KPARAM_INFO
	.align		4
.L_25:
        /*009c*/ 	.byte	0x04, 0x17
        /*009e*/ 	.short	(.L_27 - .L_26)
.L_26:
        /*00a0*/ 	.word	0x00000000
        /*00a4*/ 	.short	0x0005
        /*00a6*/ 	.short	0x0020
        /*00a8*/ 	.byte	0x00, 0xf0, 0x11, 0x00


	//----- nvinfo : EIATTR_KPARAM_INFO
	.align		4
.L_27:
        /*00ac*/ 	.byte	0x04, 0x17
        /*00ae*/ 	.short	(.L_29 - .L_28)
.L_28:
        /*00b0*/ 	.word	0x00000000
        /*00b4*/ 	.short	0x0004
        /*00b6*/ 	.short	0x001c
        /*00b8*/ 	.byte	0x00, 0xf0, 0x11, 0x00


	//----- nvinfo : EIATTR_KPARAM_INFO
	.align		4
.L_29:
        /*00bc*/ 	.byte	0x04, 0x17
        /*00be*/ 	.short	(.L_31 - .L_30)
.L_30:
        /*00c0*/ 	.word	0x00000000
        /*00c4*/ 	.short	0x0003
        /*00c6*/ 	.short	0x0018
        /*00c8*/ 	.byte	0x00, 0xf0, 0x11, 0x00


	//----- nvinfo : EIATTR_KPARAM_INFO
	.align		4
.L_31:
        /*00cc*/ 	.byte	0x04, 0x17
        /*00ce*/ 	.short	(.L_33 - .L_32)
.L_32:
        /*00d0*/ 	.word	0x00000000
        /*00d4*/ 	.short	0x0002
        /*00d6*/ 	.short	0x0010
        /*00d8*/ 	.byte	0x00, 0xf4, 0x21, 0x00


	//----- nvinfo : EIATTR_KPARAM_INFO
	.align		4
.L_33:
        /*00dc*/ 	.byte	0x04, 0x17
        /*00de*/ 	.short	(.L_35 - .L_34)
.L_34:
        /*00e0*/ 	.word	0x00000000
        /*00e4*/ 	.short	0x0001
        /*00e6*/ 	.short	0x0008
        /*00e8*/ 	.byte	0x00, 0xf4, 0x21, 0x00


	//----- nvinfo : EIATTR_KPARAM_INFO
	.align		4
.L_35:
        /*00ec*/ 	.byte	0x04, 0x17
        /*00ee*/ 	.short	(.L_37 - .L_36)
.L_36:
        /*00f0*/ 	.word	0x00000000
        /*00f4*/ 	.short	0x0000
        /*00f6*/ 	.short	0x0000
        /*00f8*/ 	.byte	0x00, 0xf4, 0x21, 0x00


	//----- nvinfo : EIATTR_MAXREG_COUNT
	.align		4
.L_37:
        /*00fc*/ 	.byte	0x03, 0x1b
        /*00fe*/ 	.short	0x00ff


	//----- nvinfo : EIATTR_NUM_BARRIERS
	.align		4
        /*0100*/ 	.byte	0x02, 0x4c
        /*0102*/ 	.byte	0x01
	.zero		1


	//----- nvinfo : EIATTR_MERCURY_ISA_VERSION
	.align		4
        /*0104*/ 	.byte	0x03, 0x5f
        /*0106*/ 	.short	0x0000


	//----- nvinfo : EIATTR_EXIT_INSTR_OFFSETS
	.align		4
        /*0108*/ 	.byte	0x04, 0x1c
        /*010a*/ 	.short	(.L_39 - .L_38)


	//   ....[0]....
.L_38:
        /*010c*/ 	.word	0x00001800


	//   ....[1]....
        /*0110*/ 	.word	0x00001830


	//----- nvinfo : EIATTR_REQNTID
	.align		4
.L_39:
        /*0114*/ 	.byte	0x04, 0x10
        /*0116*/ 	.short	(.L_41 - .L_40)
.L_40:
        /*0118*/ 	.word	0x00000080
        /*011c*/ 	.word	0x00000001
        /*0120*/ 	.word	0x00000001
.L_41:


//--------------------- .nv.callgraph             --------------------------
	.section	.nv.callgraph,"",@"SHT_CUDA_CALLGRAPH"
	.align	4
	.sectionentsize	8
	.align		4
        /*0000*/ 	.word	0x00000000
	.align		4
        /*0004*/ 	.word	0xffffffff
	.align		4
        /*0008*/ 	.word	0x00000000
	.align		4
        /*000c*/ 	.word	0xfffffffe
	.align		4
        /*0010*/ 	.word	0x00000000
	.align		4
        /*0014*/ 	.word	0xfffffffd
	.align		4
        /*0018*/ 	.word	0x00000000
	.align		4
        /*001c*/ 	.word	0xfffffffc


//--------------------- .nv.rel.action            --------------------------
	.section	.nv.rel.action,"",@"SHT_CUDA_RELOCINFO"
	.align	8
	.sectionentsize	8
        /*0000*/ 	.byte	0x73, 0x00, 0x00, 0x00, 0x00, 0x00, 0x00, 0x00, 0x00, 0x00, 0x00, 0x11, 0x25, 0x00, 0x05, 0x36


//--------------------- .nv.constant0.matmul_kernel --------------------------
	.section	.nv.constant0.matmul_kernel,"a",@progbits
	.sectionflags	@""
	.align	4
.nv.constant0.matmul_kernel:
	.zero		432


//--------------------- .text.matmul_kernel       --------------------------
	.section	.text.matmul_kernel,"ax",@progbits
	.sectioninfo	@"SHI_REGISTERS=64"
	.align	128
        .global         matmul_kernel
        .type           matmul_kernel,@function
        .size           matmul_kernel,(.L_x_3 - matmul_kernel)
        .other          matmul_kernel,@"STO_CUDA_ENTRY STV_DEFAULT"
matmul_kernel:
.text.matmul_kernel:
[----:B------:R-:W-:Y:S02]  /*0000*/  IMAD.MOV.U32 R1, RZ, RZ, c[0x0][0x28] ;  /* 0x00000a00ff017624 */ /* 0x000fe400078e00ff */
[----:B------:R-:W-:Y:S01]  /*0010*/  IMAD.MOV.U32 R6, RZ, RZ, 0x1f ;  /* 0x0000001fff067424 */ /* 0x000fe200078e00ff */
[----:B------:R-:W0:Y:S01]  /*0020*/  S2R R5, SR_CTAID.X ;  /* 0x0000000000057919 */ /* 0x000e220000002500 */
[----:B------:R-:W-:-:S03]  /*0030*/  ULDC.64 UR6, c[0x0][0x118] ;  /* 0x0000460000067ab9 */ /* 0x000fc60000000a00 */
[----:B------:R-:W-:-:S04]  /*0040*/  IADD3 R0, R6, c[0x0][0x17c], RZ ;  /* 0x00005f0006007a10 */ /* 0x000fc80007ffe0ff */
[----:B------:R-:W-:-:S04]  /*0050*/  SHF.R.S32.HI R3, RZ, 0x1f, R0 ;  /* 0x0000001fff037819 */ /* 0x000fc80000011400 */
[----:B------:R-:W-:-:S04]  /*0060*/  LEA.HI R3, R3, R0, RZ, 0x5 ;  /* 0x0000000003037211 */ /* 0x000fc800078f28ff */
[----:B------:R-:W-:-:S05]  /*0070*/  SHF.R.S32.HI R3, RZ, 0x5, R3 ;  /* 0x00000005ff037819 */ /* 0x000fca0000011403 */
[----:B------:R-:W-:Y:S01]  /*0080*/  IMAD.SHL.U32 R4, R3, 0x8, RZ ;  /* 0x0000000803047824 */ /* 0x000fe200078e00ff */
[----:B0-----:R-:W-:-:S04]  /*0090*/  IABS R10, R5 ;  /* 0x00000005000a7213 */ /* 0x001fc80000000000 */
[-C--:B------:R-:W-:Y:S02]  /*00a0*/  IABS R7, R4.reuse ;  /* 0x0000000400077213 */ /* 0x080fe40000000000 */
[----:B------:R-:W-:Y:S02]  /*00b0*/  IABS R11, R4 ;  /* 0x00000004000b7213 */ /* 0x000fe40000000000 */
[----:B------:R-:W0:Y:S08]  /*00c0*/  I2F.RP R0, R7 ;  /* 0x0000000700007306 */ /* 0x000e300000209400 */
[----:B0-----:R-:W0:Y:S02]  /*00d0*/  MUFU.RCP R0, R0 ;  /* 0x0000000000007308 */ /* 0x001e240000001000 */
[----:B0-----:R-:W-:Y:S01]  /*00e0*/  IADD3 R2, R0, 0xffffffe, RZ ;  /* 0x0ffffffe00027810 */ /* 0x001fe20007ffe0ff */
[----:B------:R-:W-:-:S05]  /*00f0*/  IMAD.MOV R0, RZ, RZ, -R11 ;  /* 0x000000ffff007224 */ /* 0x000fca00078e0a0b */
[----:B------:R0:W1:Y:S02]  /*0100*/  F2I.FTZ.U32.TRUNC.NTZ R3, R2 ;  /* 0x0000000200037305 */ /* 0x000064000021f000 */
[----:B0-----:R-:W-:Y:S02]  /*0110*/  IMAD.MOV.U32 R2, RZ, RZ, RZ ;  /* 0x000000ffff027224 */ /* 0x001fe400078e00ff */
[----:B-1----:R-:W-:-:S04]  /*0120*/  IMAD.MOV R8, RZ, RZ, -R3 ;  /* 0x000000ffff087224 */ /* 0x002fc800078e0a03 */
[----:B------:R-:W-:Y:S02]  /*0130*/  IMAD R9, R8, R7, RZ ;  /* 0x0000000708097224 */ /* 0x000fe400078e02ff */
[----:B------:R-:W-:Y:S02]  /*0140*/  IMAD.MOV.U32 R8, RZ, RZ, R10 ;  /* 0x000000ffff087224 */ /* 0x000fe400078e000a */
[----:B------:R-:W-:-:S06]  /*0150*/  IMAD.HI.U32 R3, R3, R9, R2 ;  /* 0x0000000903037227 */ /* 0x000fcc00078e0002 */
[----:B------:R-:W-:-:S04]  /*0160*/  IMAD.HI.U32 R3, R3, R8, RZ ;  /* 0x0000000803037227 */ /* 0x000fc800078e00ff */
[----:B------:R-:W-:-:S05]  /*0170*/  IMAD R0, R3, R0, R8 ;  /* 0x0000000003007224 */ /* 0x000fca00078e0208 */
[----:B------:R-:W-:-:S13]  /*0180*/  ISETP.GT.U32.AND P1, PT, R7, R0, PT ;  /* 0x000000000700720c */ /* 0x000fda0003f24070 */
[----:B------:R-:W-:Y:S01]  /*0190*/  @!P1 IMAD.IADD R0, R0, 0x1, -R7 ;  /* 0x0000000100009824 */ /* 0x000fe200078e0a07 */
[----:B------:R-:W-:Y:S02]  /*01a0*/  @!P1 IADD3 R3, R3, 0x1, RZ ;  /* 0x0000000103039810 */ /* 0x000fe40007ffe0ff */
[----:B------:R-:W-:Y:S02]  /*01b0*/  ISETP.NE.AND P1, PT, R4, RZ, PT ;  /* 0x000000ff0400720c */ /* 0x000fe40003f25270 */
[----:B------:R-:W-:Y:S02]  /*01c0*/  ISETP.GE.U32.AND P0, PT, R0, R7, PT ;  /* 0x000000070000720c */ /* 0x000fe40003f06070 */
[----:B------:R-:W-:-:S04]  /*01d0*/  LOP3.LUT R0, R5, R4, RZ, 0x3c, !PT ;  /* 0x0000000405007212 */ /* 0x000fc800078e3cff */
[----:B------:R-:W-:Y:S02]  /*01e0*/  ISETP.GE.AND P2, PT, R0, RZ, PT ;  /* 0x000000ff0000720c */ /* 0x000fe40003f46270 */
[----:B------:R-:W-:-:S05]  /*01f0*/  IADD3 R0, R6, c[0x0][0x178], RZ ;  /* 0x00005e0006007a10 */ /* 0x000fca0007ffe0ff */
[----:B------:R-:W-:-:S05]  /*0200*/  @P0 IADD3 R3, R3, 0x1, RZ ;  /* 0x0000000103030810 */ /* 0x000fca0007ffe0ff */
[----:B------:R-:W-:Y:S01]  /*0210*/  IMAD.MOV.U32 R2, RZ, RZ, R3 ;  /* 0x000000ffff027224 */ /* 0x000fe200078e0003 */
[----:B------:R-:W-:-:S03]  /*0220*/  SHF.R.S32.HI R3, RZ, 0x1f, R0 ;  /* 0x0000001fff037819 */ /* 0x000fc60000011400 */
[----:B------:R-:W-:Y:S01]  /*0230*/  @!P2 IMAD.MOV R2, RZ, RZ, -R2 ;  /* 0x000000ffff02a224 */ /* 0x000fe200078e0a02 */
[----:B------:R-:W-:Y:S02]  /*0240*/  @!P1 LOP3.LUT R2, RZ, R4, RZ, 0x33, !PT ;  /* 0x00000004ff029212 */ /* 0x000fe400078e33ff */
[----:B------:R-:W-:-:S03]  /*0250*/  LEA.HI R3, R3, R0, RZ, 0x5 ;  /* 0x0000000003037211 */ /* 0x000fc600078f28ff */
[----:B------:R-:W-:Y:S02]  /*0260*/  IMAD.SHL.U32 R6, R2, 0x8, RZ ;  /* 0x0000000802067824 */ /* 0x000fe400078e00ff */
[----:B------:R-:W-:-:S03]  /*0270*/  IMAD.MOV R2, RZ, RZ, -R2 ;  /* 0x000000ffff027224 */ /* 0x000fc600078e0a02 */
[----:B------:R-:W-:Y:S01]  /*0280*/  LEA.HI.SX32 R3, R3, -R6, 0x1b ;  /* 0x8000000603037211 */ /* 0x000fe200078fdaff */
[----:B------:R-:W-:-:S03]  /*0290*/  IMAD R4, R4, R2, R5 ;  /* 0x0000000204047224 */ /* 0x000fc600078e0205 */
[----:B------:R-:W-:Y:S02]  /*02a0*/  IMNMX R11, R3, 0x8, PT ;  /* 0x00000008030b7817 */ /* 0x000fe40003800200 */
[----:B------:R-:W-:Y:S02]  /*02b0*/  IABS R9, R4 ;  /* 0x0000000400097213 */ /* 0x000fe40000000000 */
[----:B------:R-:W-:-:S04]  /*02c0*/  IABS R7, R11 ;  /* 0x0000000b00077213 */ /* 0x000fc80000000000 */
[----:B------:R-:W0:Y:S08]  /*02d0*/  I2F.RP R0, R7 ;  /* 0x0000000700007306 */ /* 0x000e300000209400 */
[----:B0-----:R-:W0:Y:S02]  /*02e0*/  MUFU.RCP R0, R0 ;  /* 0x0000000000007308 */ /* 0x001e240000001000 */
[----:B0-----:R-:W-:-:S06]  /*02f0*/  IADD3 R3, R0, 0xffffffe, RZ ;  /* 0x0ffffffe00037810 */ /* 0x001fcc0007ffe0ff */
[----:B------:R-:W0:Y:S02]  /*0300*/  F2I.FTZ.U32.TRUNC.NTZ R3, R3 ;  /* 0x0000000300037305 */ /* 0x000e24000021f000 */
[----:B0-----:R-:W-:-:S04]  /*0310*/  IMAD.MOV R8, RZ, RZ, -R3 ;  /* 0x000000ffff087224 */ /* 0x001fc800078e0a03 */
[----:B------:R-:W-:Y:S01]  /*0320*/  IMAD.MOV.U32 R2, RZ, RZ, R8 ;  /* 0x000000ffff027224 */ /* 0x000fe200078e0008 */
[----:B------:R-:W-:-:S03]  /*0330*/  IABS R8, R11 ;  /* 0x0000000b00087213 */ /* 0x000fc60000000000 */
[----:B------:R-:W-:Y:S02]  /*0340*/  IMAD R5, R2, R7, RZ ;  /* 0x0000000702057224 */ /* 0x000fe400078e02ff */
[----:B------:R-:W-:Y:S02]  /*0350*/  IMAD.MOV.U32 R2, RZ, RZ, RZ ;  /* 0x000000ffff027224 */ /* 0x000fe400078e00ff */
[----:B------:R-:W-:Y:S02]  /*0360*/  IMAD.MOV R0, RZ, RZ, -R8 ;  /* 0x000000ffff007224 */ /* 0x000fe400078e0a08 */
[----:B------:R-:W-:-:S04]  /*0370*/  IMAD.HI.U32 R2, R3, R5, R2 ;  /* 0x0000000503027227 */ /* 0x000fc800078e0002 */
[----:B------:R-:W-:Y:S02]  /*0380*/  IMAD.MOV.U32 R8, RZ, RZ, c[0x0][0x180] ;  /* 0x00006000ff087624 */ /* 0x000fe400078e00ff */
[----:B------:R-:W-:-:S03]  /*0390*/  IMAD.HI.U32 R2, R2, R9, RZ ;  /* 0x0000000902027227 */ /* 0x000fc600078e00ff */
[----:B------:R-:W-:Y:S01]  /*03a0*/  IADD3 R8, R8, 0xf, RZ ;  /* 0x0000000f08087810 */ /* 0x000fe20007ffe0ff */
        /* <DEDUP_REMOVED lines=8> */
[----:B------:R-:W0:Y:S05]  /*0430*/  S2R R0, SR_TID.X ;  /* 0x0000000000007919 */ /* 0x000e2a0000002100 */
[----:B------:R-:W-:Y:S02]  /*0440*/  @P0 IADD3 R2, R2, 0x1, RZ ;  /* 0x0000000102020810 */ /* 0x000fe40007ffe0ff */
[----:B------:R-:W-:-:S03]  /*0450*/  ISETP.GT.AND P0, PT, R8, 0xf, PT ;  /* 0x0000000f0800780c */ /* 0x000fc60003f04270 */
[----:B------:R-:W-:-:S04]  /*0460*/  IMAD.MOV.U32 R9, RZ, RZ, R2 ;  /* 0x000000ffff097224 */ /* 0x000fc800078e0002 */
[----:B------:R-:W-:Y:S01]  /*0470*/  @!P2 IMAD.MOV R9, RZ, RZ, -R9 ;  /* 0x000000ffff09a224 */ /* 0x000fe200078e0a09 */
[----:B------:R-:W-:-:S05]  /*0480*/  @!P1 LOP3.LUT R9, RZ, R11, RZ, 0x33, !PT ;  /* 0x0000000bff099212 */ /* 0x000fca00078e33ff */
[----:B------:R-:W-:Y:S01]  /*0490*/  IMAD.MOV R2, RZ, RZ, -R9 ;  /* 0x000000ffff027224 */ /* 0x000fe200078e0a09 */
[----:B------:R-:W-:Y:S01]  /*04a0*/  @!P0 CS2R R12, SRZ ;  /* 0x00000000000c8805 */ /* 0x000fe2000001ff00 */
[----:B------:R-:W-:Y:S01]  /*04b0*/  @!P0 CS2R R14, SRZ ;  /* 0x00000000000e8805 */ /* 0x000fe2000001ff00 */
[----:B------:R-:W-:Y:S01]  /*04c0*/  IMAD.SHL.U32 R9, R9, 0x20, RZ ;  /* 0x0000002009097824 */ /* 0x000fe200078e00ff */
[C---:B0-----:R-:W-:Y:S01]  /*04d0*/  LOP3.LUT R5, R0.reuse, 0x1f, RZ, 0xc0, !PT ;  /* 0x0000001f00057812 */ /* 0x041fe200078ec0ff */
[----:B------:R-:W-:Y:S01]  /*04e0*/  IMAD R2, R11, R2, R4 ;  /* 0x000000020b027224 */ /* 0x000fe200078e0204 */
[----:B------:R-:W-:Y:S01]  /*04f0*/  SHF.R.U32.HI R3, RZ, 0x5, R0 ;  /* 0x00000005ff037819 */ /* 0x000fe20000011600 */
[----:B------:R-:W-:Y:S02]  /*0500*/  @!P0 IMAD.SHL.U32 R7, R0, 0x8, RZ ;  /* 0x0000000800078824 */ /* 0x000fe400078e00ff */
[----:B------:R-:W-:Y:S01]  /*0510*/  IMAD.IADD R4, R6, 0x1, R2 ;  /* 0x0000000106047824 */ /* 0x000fe200078e0202 */
[----:B------:R-:W-:Y:S01]  /*0520*/  SGXT.U32 R2, R3, 0x2 ;  /* 0x000000020302781a */ /* 0x000fe20000000000 */
[C---:B------:R-:W-:Y:S01]  /*0530*/  @!P0 IMAD.SHL.U32 R3, R0.reuse, 0x2, RZ ;  /* 0x0000000200038824 */ /* 0x040fe200078e00ff */
[----:B------:R-:W-:Y:S01]  /*0540*/  @!P0 LOP3.LUT R6, R0, 0x40, RZ, 0xc0, !PT ;  /* 0x0000004000068812 */ /* 0x000fe200078ec0ff */
[----:B------:R-:W-:-:S02]  /*0550*/  IMAD R4, R4, 0x20, R5 ;  /* 0x0000002004047824 */ /* 0x000fc400078e0205 */
[----:B------:R-:W-:Y:S01]  /*0560*/  @!P0 IMAD.SHL.U32 R5, R0, 0x40, RZ ;  /* 0x0000004000058824 */ /* 0x000fe200078e00ff */
[----:B------:R-:W-:Y:S05]  /*0570*/  @!P0 BRA `(.L_x_0) ;  /* 0x00000d4000008947 */ /* 0x000fea0003800000 */
[----:B------:R-:W-:Y:S01]  /*0580*/  IABS R11, c[0x0][0x178] ;  /* 0x00005e00000b7a13 */ /* 0x000fe20000000000 */
[----:B------:R-:W-:Y:S01]  /*0590*/  IMAD.SHL.U32 R16, R0, 0x20, RZ ;  /* 0x0000002000107824 */ /* 0x000fe200078e00ff */
[----:B------:R-:W-:Y:S01]  /*05a0*/  IABS R12, c[0x0][0x17c] ;  /* 0x00005f00000c7a13 */ /* 0x000fe20000000000 */
[----:B------:R-:W-:Y:S01]  /*05b0*/  IMAD R49, R2, c[0x0][0x188], RZ ;  /* 0x0000620002317a24 */ /* 0x000fe200078e02ff */
[----:B------:R-:W0:Y:S01]  /*05c0*/  I2F.RP R5, R11 ;  /* 0x0000000b00057306 */ /* 0x000e220000209400 */
[----:B------:R-:W-:Y:S01]  /*05d0*/  SHF.R.U32.HI R6, RZ, 0x4, R0 ;  /* 0x00000004ff067819 */ /* 0x000fe20000011600 */
[----:B------:R-:W-:Y:S01]  /*05e0*/  IMAD.MOV.U32 R33, RZ, RZ, c[0x0][0x18c] ;  /* 0x00006300ff217624 */ /* 0x000fe200078e00ff */
[----:B------:R-:W-:Y:S01]  /*05f0*/  IABS R20, R4 ;  /* 0x0000000400147213 */ /* 0x000fe20000000000 */
[----:B------:R-:W-:Y:S01]  /*0600*/  IMAD.MOV.U32 R44, RZ, RZ, c[0x0][0x188] ;  /* 0x00006200ff2c7624 */ /* 0x000fe200078e00ff */
[----:B------:R-:W-:Y:S01]  /*0610*/  SGXT.U32 R6, R6, 0x3 ;  /* 0x000000030606781a */ /* 0x000fe20000000000 */
[----:B------:R-:W-:Y:S01]  /*0620*/  IMAD.SHL.U32 R33, R33, 0x10, RZ ;  /* 0x0000001021217824 */ /* 0x000fe200078e00ff */
[----:B------:R-:W-:Y:S01]  /*0630*/  LOP3.LUT R23, R16, 0x200, RZ, 0xc0, !PT ;  /* 0x0000020010177812 */ /* 0x000fe200078ec0ff */
[----:B------:R-:W1:Y:S01]  /*0640*/  I2F.RP R3, R12 ;  /* 0x0000000c00037306 */ /* 0x000e620000209400 */
[----:B------:R-:W-:Y:S01]  /*0650*/  LOP3.LUT R22, R9, R6, RZ, 0xfc, !PT ;  /* 0x0000000609167212 */ /* 0x000fe200078efcff */
[----:B------:R-:W-:Y:S01]  /*0660*/  IMAD.SHL.U32 R44, R44, 0x10, RZ ;  /* 0x000000102c2c7824 */ /* 0x000fe200078e00ff */
[----:B------:R-:W-:Y:S01]  /*0670*/  LOP3.LUT R28, R2, 0x8, RZ, 0xfc, !PT ;  /* 0x00000008021c7812 */ /* 0x000fe200078efcff */
[----:B------:R-:W-:Y:S01]  /*0680*/  ULDC UR4, c[0x0][0x180] ;  /* 0x0000600000047ab9 */ /* 0x000fe20000000800 */
[----:B------:R-:W-:-:S02]  /*0690*/  LOP3.LUT R24, R22, 0x10, RZ, 0xfc, !PT ;  /* 0x0000001016187812 */ /* 0x000fc400078efcff */
[----:B------:R-:W-:Y:S01]  /*06a0*/  LOP3.LUT R25, R22, 0x8, RZ, 0xfc, !PT ;  /* 0x0000000816197812 */ /* 0x000fe200078efcff */
[----:B0-----:R-:W0:Y:S01]  /*06b0*/  MUFU.RCP R5, R5 ;  /* 0x0000000500057308 */ /* 0x001e220000001000 */
[----:B------:R-:W-:Y:S01]  /*06c0*/  IABS R17, R24 ;  /* 0x0000001800117213 */ /* 0x000fe20000000000 */
[----:B------:R-:W-:Y:S01]  /*06d0*/  IMAD R59, R28, c[0x0][0x188], RZ ;  /* 0x000062001c3b7a24 */ /* 0x000fe200078e02ff */
[----:B------:R-:W-:Y:S02]  /*06e0*/  IABS R19, R25 ;  /* 0x0000001900137213 */ /* 0x000fe40000000000 */
[----:B------:R-:W-:Y:S02]  /*06f0*/  IABS R21, R22 ;  /* 0x0000001600157213 */ /* 0x000fe40000000000 */
[----:B------:R-:W-:Y:S01]  /*0700*/  ISETP.GE.AND P0, PT, R22, RZ, PT ;  /* 0x000000ff1600720c */ /* 0x000fe20003f06270 */
[----:B-1----:R-:W1:Y:S01]  /*0710*/  MUFU.RCP R3, R3 ;  /* 0x0000000300037308 */ /* 0x002e620000001000 */
[----:B------:R-:W-:-:S02]  /*0720*/  LOP3.LUT R29, R2, 0x4, RZ, 0xfc, !PT ;  /* 0x00000004021d7812 */ /* 0x000fc400078efcff */
[----:B------:R-:W-:-:S03]  /*0730*/  LOP3.LUT R30, R0, 0xf, RZ, 0xc0, !PT ;  /* 0x0000000f001e7812 */ /* 0x000fc600078ec0ff */
[----:B------:R-:W-:Y:S01]  /*0740*/  IMAD R61, R29, c[0x0][0x188], RZ ;  /* 0x000062001d3d7a24 */ /* 0x000fe200078e02ff */
[----:B0-----:R-:W-:Y:S01]  /*0750*/  IADD3 R14, R5, 0xffffffe, RZ ;  /* 0x0ffffffe050e7810 */ /* 0x001fe20007ffe0ff */
[----:B------:R-:W-:-:S03]  /*0760*/  IMAD R47, R30, c[0x0][0x18c], RZ ;  /* 0x000063001e2f7a24 */ /* 0x000fc600078e02ff */
[----:B------:R0:W2:Y:S01]  /*0770*/  F2I.FTZ.U32.TRUNC.NTZ R15, R14 ;  /* 0x0000000e000f7305 */ /* 0x0000a2000021f000 */
[----:B-1----:R-:W-:Y:S01]  /*0780*/  IADD3 R7, R3, 0xffffffe, RZ ;  /* 0x0ffffffe03077810 */ /* 0x002fe20007ffe0ff */
[----:B0-----:R-:W-:-:S06]  /*0790*/  IMAD.MOV.U32 R14, RZ, RZ, RZ ;  /* 0x000000ffff0e7224 */ /* 0x001fcc00078e00ff */
[----:B------:R-:W0:Y:S01]  /*07a0*/  F2I.FTZ.U32.TRUNC.NTZ R7, R7 ;  /* 0x0000000700077305 */ /* 0x000e22000021f000 */
[----:B--2---:R-:W-:-:S04]  /*07b0*/  IMAD.MOV R10, RZ, RZ, -R15 ;  /* 0x000000ffff0a7224 */ /* 0x004fc800078e0a0f */
[----:B------:R-:W-:Y:S01]  /*07c0*/  IMAD.MOV.U32 R6, RZ, RZ, R10 ;  /* 0x000000ffff067224 */ /* 0x000fe200078e000a */
[----:B------:R-:W-:-:S03]  /*07d0*/  LOP3.LUT R10, R22, 0x18, RZ, 0xfc, !PT ;  /* 0x00000018160a7812 */ /* 0x000fc600078efcff */
[----:B------:R-:W-:Y:S02]  /*07e0*/  IMAD R5, R6, R11, RZ ;  /* 0x0000000b06057224 */ /* 0x000fe400078e02ff */
[----:B0-----:R-:W-:Y:S02]  /*07f0*/  IMAD.MOV R13, RZ, RZ, -R7 ;  /* 0x000000ffff0d7224 */ /* 0x001fe400078e0a07 */
[----:B------:R-:W-:Y:S02]  /*0800*/  IMAD.MOV.U32 R6, RZ, RZ, RZ ;  /* 0x000000ffff067224 */ /* 0x000fe400078e00ff */
[----:B------:R-:W-:Y:S01]  /*0810*/  IMAD R3, R13, R12, RZ ;  /* 0x0000000c0d037224 */ /* 0x000fe200078e02ff */
[----:B------:R-:W-:Y:S01]  /*0820*/  SHF.R.S32.HI R13, RZ, 0x1f, R8 ;  /* 0x0000001fff0d7819 */ /* 0x000fe20000011408 */
[----:B------:R-:W-:Y:S01]  /*0830*/  IMAD.HI.U32 R14, R15, R5, R14 ;  /* 0x000000050f0e7227 */ /* 0x000fe200078e000e */
[----:B------:R-:W-:Y:S02]  /*0840*/  IABS R15, R10 ;  /* 0x0000000a000f7213 */ /* 0x000fe40000000000 */
[----:B------:R-:W-:Y:S01]  /*0850*/  LEA.HI R32, R13, R8, RZ, 0x4 ;  /* 0x000000080d207211 */ /* 0x000fe200078f20ff */
[----:B------:R-:W-:Y:S01]  /*0860*/  IMAD.HI.U32 R6, R7, R3, R6 ;  /* 0x0000000307067227 */ /* 0x000fe200078e0006 */
[----:B------:R-:W-:-:S02]  /*0870*/  SHF.R.S32.HI R13, RZ, 0x2, R0 ;  /* 0x00000002ff0d7819 */ /* 0x000fc40000011400 */
[----:B------:R-:W-:Y:S01]  /*0880*/  SHF.R.S32.HI R32, RZ, 0x4, R32 ;  /* 0x00000004ff207819 */ /* 0x000fe20000011420 */
[----:B------:R-:W-:Y:S01]  /*0890*/  IMAD.HI.U32 R14, R14, R20, RZ ;  /* 0x000000140e0e7227 */ /* 0x000fe200078e00ff */
[----:B------:R-:W-:-:S03]  /*08a0*/  SGXT R13, R13, 0x1 ;  /* 0x000000010d0d781a */ /* 0x000fc60000000200 */
[----:B------:R-:W-:-:S04]  /*08b0*/  IMAD.HI.U32 R5, R6, R17, RZ ;  /* 0x0000001106057227 */ /* 0x000fc800078e00ff */
[----:B------:R-:W-:-:S04]  /*08c0*/  IMAD.HI.U32 R3, R6, R15, RZ ;  /* 0x0000000f06037227 */ /* 0x000fc800078e00ff */
[----:B------:R-:W-:-:S04]  /*08d0*/  IMAD.HI.U32 R7, R6, R19, RZ ;  /* 0x0000001306077227 */ /* 0x000fc800078e00ff */
[----:B------:R-:W-:Y:S02]  /*08e0*/  IMAD.MOV R5, RZ, RZ, -R5 ;  /* 0x000000ffff057224 */ /* 0x000fe400078e0a05 */
[----:B------:R-:W-:-:S04]  /*08f0*/  IMAD.HI.U32 R6, R6, R21, RZ ;  /* 0x0000001506067227 */ /* 0x000fc800078e00ff */
[----:B------:R-:W-:Y:S02]  /*0900*/  IMAD.MOV R3, RZ, RZ, -R3 ;  /* 0x000000ffff037224 */ /* 0x000fe400078e0a03 */
[C---:B------:R-:W-:Y:S02]  /*0910*/  IMAD R17, R12.reuse, R5, R17 ;  /* 0x000000050c117224 */ /* 0x040fe400078e0211 */
[----:B------:R-:W-:Y:S02]  /*0920*/  IMAD.MOV R6, RZ, RZ, -R6 ;  /* 0x000000ffff067224 */ /* 0x000fe400078e0a06 */
[----:B------:R-:W-:Y:S01]  /*0930*/  IMAD.MOV R14, RZ, RZ, -R14 ;  /* 0x000000ffff0e7224 */ /* 0x000fe200078e0a0e */
[C---:B------:R-:W-:Y:S01]  /*0940*/  ISETP.GT.U32.AND P3, PT, R12.reuse, R17, PT ;  /* 0x000000110c00720c */ /* 0x040fe20003f64070 */
[C---:B------:R-:W-:Y:S02]  /*0950*/  IMAD R15, R12.reuse, R3, R15 ;  /* 0x000000030c0f7224 */ /* 0x040fe400078e020f */
[----:B------:R-:W-:Y:S01]  /*0960*/  IMAD R21, R12, R6, R21 ;  /* 0x000000060c157224 */ /* 0x000fe200078e0215 */
[----:B------:R-:W-:Y:S01]  /*0970*/  LOP3.LUT R6, R0, 0x40, RZ, 0xc0, !PT ;  /* 0x0000004000067812 */ /* 0x000fe200078ec0ff */
[----:B------:R-:W-:Y:S01]  /*0980*/  IMAD.MOV R7, RZ, RZ, -R7 ;  /* 0x000000ffff077224 */ /* 0x000fe200078e0a07 */
[C---:B------:R-:W-:Y:S01]  /*0990*/  ISETP.GT.U32.AND P1, PT, R12.reuse, R15, PT ;  /* 0x0000000f0c00720c */ /* 0x040fe20003f24070 */
[C---:B------:R-:W-:Y:S01]  /*09a0*/  IMAD R20, R11.reuse, R14, R20 ;  /* 0x0000000e0b147224 */ /* 0x040fe200078e0214 */
[C---:B------:R-:W-:Y:S01]  /*09b0*/  ISETP.GT.U32.AND P5, PT, R12.reuse, R21, PT ;  /* 0x000000150c00720c */ /* 0x040fe20003fa4070 */
[----:B------:R-:W-:Y:S01]  /*09c0*/  IMAD R19, R12, R7, R19 ;  /* 0x000000070c137224 */ /* 0x000fe200078e0213 */
[----:B------:R-:W-:Y:S01]  /*09d0*/  SHF.R.U32.HI R18, RZ, 0x1, R6 ;  /* 0x00000001ff127819 */ /* 0x000fe20000011606 */
[----:B------:R-:W-:Y:S01]  /*09e0*/  IMAD.SHL.U32 R7, R0, 0x8, RZ ;  /* 0x0000000800077824 */ /* 0x000fe200078e00ff */
[----:B------:R-:W-:Y:S01]  /*09f0*/  ISETP.GT.U32.AND P2, PT, R11, R20, PT ;  /* 0x000000140b00720c */ /* 0x000fe20003f44070 */
[----:B------:R-:W-:Y:S01]  /*0a00*/  @!P3 IMAD.IADD R17, R17, 0x1, -R12 ;  /* 0x000000011111b824 */ /* 0x000fe200078e0a0c */
[----:B------:R-:W-:Y:S01]  /*0a10*/  ISETP.GT.U32.AND P4, PT, R12, R19, PT ;  /* 0x000000130c00720c */ /* 0x000fe20003f84070 */
[----:B------:R-:W-:Y:S01]  /*0a20*/  IMAD.SHL.U32 R3, R0, 0x2, RZ ;  /* 0x0000000200037824 */ /* 0x000fe200078e00ff */
[----:B------:R-:W-:Y:S01]  /*0a30*/  LOP3.LUT R18, R18, 0x30, R7, 0x78, !PT ;  /* 0x0000003012127812 */ /* 0x000fe200078e7807 */
[----:B------:R-:W-:-:S02]  /*0a40*/  IMAD.SHL.U32 R5, R0, 0x40, RZ ;  /* 0x0000004000057824 */ /* 0x000fc400078e00ff */
[--C-:B------:R-:W-:Y:S01]  /*0a50*/  @!P1 IMAD.IADD R15, R15, 0x1, -R12.reuse ;  /* 0x000000010f0f9824 */ /* 0x100fe200078e0a0c */
[----:B------:R-:W-:Y:S01]  /*0a60*/  ISETP.GT.U32.AND P1, PT, R12, R17, PT ;  /* 0x000000110c00720c */ /* 0x000fe20003f24070 */
[--C-:B------:R-:W-:Y:S01]  /*0a70*/  @!P5 IMAD.IADD R21, R21, 0x1, -R12.reuse ;  /* 0x000000011515d824 */ /* 0x100fe200078e0a0c */
[----:B------:R-:W-:Y:S02]  /*0a80*/  ISETP.GE.AND P5, PT, R10, RZ, PT ;  /* 0x000000ff0a00720c */ /* 0x000fe40003fa6270 */
[----:B------:R-:W-:Y:S01]  /*0a90*/  ISETP.GT.U32.AND P6, PT, R12, R15, PT ;  /* 0x0000000f0c00720c */ /* 0x000fe20003fc4070 */
[----:B------:R-:W-:Y:S01]  /*0aa0*/  @!P2 IMAD.IADD R20, R20, 0x1, -R11 ;  /* 0x000000011414a824 */ /* 0x000fe200078e0a0b */
[----:B------:R-:W-:Y:S01]  /*0ab0*/  ISETP.GT.U32.AND P3, PT, R12, R21, PT ;  /* 0x000000150c00720c */ /* 0x000fe20003f64070 */
[----:B------:R-:W-:Y:S01]  /*0ac0*/  @!P4 IMAD.IADD R19, R19, 0x1, -R12 ;  /* 0x000000011313c824 */ /* 0x000fe200078e0a0c */
[----:B------:R-:W-:Y:S02]  /*0ad0*/  LOP3.LUT R14, R5, 0x1c0, RZ, 0xc0, !PT ;  /* 0x000001c0050e7812 */ /* 0x000fe400078ec0ff */
[----:B------:R-:W-:-:S02]  /*0ae0*/  ISETP.GT.U32.AND P4, PT, R11, R20, PT ;  /* 0x000000140b00720c */ /* 0x000fc40003f84070 */
[----:B------:R-:W-:Y:S01]  /*0af0*/  ISETP.GT.U32.AND P2, PT, R12, R19, PT ;  /* 0x000000130c00720c */ /* 0x000fe20003f44070 */
[--C-:B------:R-:W-:Y:S01]  /*0b00*/  @!P1 IMAD.IADD R17, R17, 0x1, -R12.reuse ;  /* 0x0000000111119824 */ /* 0x100fe200078e0a0c */
[----:B------:R-:W-:Y:S02]  /*0b10*/  ISETP.GE.AND P1, PT, R25, RZ, PT ;  /* 0x000000ff1900720c */ /* 0x000fe40003f26270 */
[----:B------:R-:W-:Y:S01]  /*0b20*/  LOP3.LUT R18, R18, 0x10, R3, 0x78, !PT ;  /* 0x0000001012127812 */ /* 0x000fe200078e7803 */
[--C-:B------:R-:W-:Y:S01]  /*0b30*/  @!P6 IMAD.IADD R15, R15, 0x1, -R12.reuse ;  /* 0x000000010f0fe824 */ /* 0x100fe200078e0a0c */
[----:B------:R-:W-:Y:S01]  /*0b40*/  ISETP.GE.AND P6, PT, R24, RZ, PT ;  /* 0x000000ff1800720c */ /* 0x000fe20003fc6270 */
[----:B------:R-:W-:Y:S01]  /*0b50*/  @!P3 IMAD.IADD R21, R21, 0x1, -R12 ;  /* 0x000000011515b824 */ /* 0x000fe200078e0a0c */
[----:B------:R-:W-:Y:S01]  /*0b60*/  IADD3 R8, R18, R14, R23 ;  /* 0x0000000e12087210 */ /* 0x000fe20007ffe017 */
[----:B------:R-:W-:Y:S01]  /*0b70*/  @!P5 IMAD.MOV R15, RZ, RZ, -R15 ;  /* 0x000000ffff0fd224 */ /* 0x000fe200078e0a0f */
[----:B------:R-:W-:Y:S01]  /*0b80*/  SHF.R.S32.HI R25, RZ, 0x6, R0 ;  /* 0x00000006ff197819 */ /* 0x000fe20000011400 */
[----:B------:R-:W-:Y:S01]  /*0b90*/  @!P4 IMAD.IADD R20, R20, 0x1, -R11 ;  /* 0x000000011414c824 */ /* 0x000fe200078e0a0b */
[----:B------:R-:W-:Y:S01]  /*0ba0*/  LOP3.LUT R14, R13, 0x90, RZ, 0xc0, !PT ;  /* 0x000000900d0e7812 */ /* 0x000fe200078ec0ff */
[----:B------:R-:W-:Y:S01]  /*0bb0*/  IMAD.MOV.U32 R11, RZ, RZ, R21 ;  /* 0x000000ffff0b7224 */ /* 0x000fe200078e0015 */
[----:B------:R-:W-:Y:S01]  /*0bc0*/  SGXT R25, R25, 0x1 ;  /* 0x000000011919781a */ /* 0x000fe20000000200 */
[----:B------:R-:W-:Y:S01]  /*0bd0*/  @!P2 IMAD.IADD R19, R19, 0x1, -R12 ;  /* 0x000000011313a824 */ /* 0x000fe200078e0a0c */
[----:B------:R-:W-:Y:S01]  /*0be0*/  ISETP.NE.AND P2, PT, RZ, c[0x0][0x17c], PT ;  /* 0x00005f00ff007a0c */ /* 0x000fe20003f45270 */
[----:B------:R-:W-:Y:S01]  /*0bf0*/  @!P0 IMAD.MOV R11, RZ, RZ, -R11 ;  /* 0x000000ffff0b8224 */ /* 0x000fe200078e0a0b */
[----:B------:R-:W-:Y:S01]  /*0c00*/  LOP3.LUT R12, RZ, c[0x0][0x17c], RZ, 0x33, !PT ;  /* 0x00005f00ff0c7a12 */ /* 0x000fe200078e33ff */
[----:B------:R-:W-:Y:S01]  /*0c10*/  @!P1 IMAD.MOV R19, RZ, RZ, -R19 ;  /* 0x000000ffff139224 */ /* 0x000fe200078e0a13 */
[----:B------:R-:W-:Y:S01]  /*0c20*/  ISETP.GE.AND P1, PT, R4, RZ, PT ;  /* 0x000000ff0400720c */ /* 0x000fe20003f26270 */
[----:B------:R-:W-:Y:S01]  /*0c30*/  @!P6 IMAD.MOV R17, RZ, RZ, -R17 ;  /* 0x000000ffff11e224 */ /* 0x000fe200078e0a11 */
[----:B------:R-:W-:-:S02]  /*0c40*/  ISETP.NE.AND P0, PT, RZ, c[0x0][0x178], PT ;  /* 0x00005e00ff007a0c */ /* 0x000fc40003f05270 */
[----:B------:R-:W-:Y:S02]  /*0c50*/  SEL R24, R12, R11, !P2 ;  /* 0x0000000b0c187207 */ /* 0x000fe40005000000 */
[----:B------:R-:W-:Y:S02]  /*0c60*/  LOP3.LUT R11, R2, 0xc, RZ, 0xfc, !PT ;  /* 0x0000000c020b7812 */ /* 0x000fe400078efcff */
[----:B------:R-:W-:Y:S01]  /*0c70*/  SEL R21, R12, R15, !P2 ;  /* 0x0000000f0c157207 */ /* 0x000fe20005000000 */
[----:B------:R-:W-:Y:S01]  /*0c80*/  IMAD R24, R24, c[0x0][0x190], RZ ;  /* 0x0000640018187a24 */ /* 0x000fe200078e02ff */
[C---:B------:R-:W-:Y:S01]  /*0c90*/  SEL R22, R12.reuse, R17, !P2 ;  /* 0x000000110c167207 */ /* 0x040fe20005000000 */
[----:B------:R-:W-:Y:S01]  /*0ca0*/  IMAD R57, R11, c[0x0][0x188], RZ ;  /* 0x000062000b397a24 */ /* 0x000fe200078e02ff */
[----:B------:R-:W-:Y:S01]  /*0cb0*/  SEL R23, R12, R19, !P2 ;  /* 0x000000130c177207 */ /* 0x000fe20005000000 */
[----:B------:R-:W-:Y:S01]  /*0cc0*/  @!P1 IMAD.MOV R20, RZ, RZ, -R20 ;  /* 0x000000ffff149224 */ /* 0x000fe200078e0a14 */
[----:B------:R-:W-:Y:S01]  /*0cd0*/  LEA R45, P2, R49, c[0x0][0x160], 0x1 ;  /* 0x00005800312d7a11 */ /* 0x000fe200078408ff */
[----:B------:R-:W-:Y:S01]  /*0ce0*/  IMAD R21, R21, c[0x0][0x190], RZ ;  /* 0x0000640015157a24 */ /* 0x000fe200078e02ff */
[----:B------:R-:W-:Y:S01]  /*0cf0*/  LEA R53, P3, R59, c[0x0][0x160], 0x1 ;  /* 0x000058003b357a11 */ /* 0x000fe200078608ff */
[----:B------:R-:W-:Y:S01]  /*0d00*/  IMAD R22, R22, c[0x0][0x190], RZ ;  /* 0x0000640016167a24 */ /* 0x000fe200078e02ff */
[----:B------:R-:W-:Y:S01]  /*0d10*/  LEA.HI.X.SX32 R49, R49, c[0x0][0x164], 0x1, P2 ;  /* 0x0000590031317a11 */ /* 0x000fe200010f0eff */
[----:B------:R-:W-:Y:S01]  /*0d20*/  IMAD R23, R23, c[0x0][0x190], RZ ;  /* 0x0000640017177a24 */ /* 0x000fe200078e02ff */
[----:B------:R-:W-:Y:S01]  /*0d30*/  LEA R51, P2, R57, c[0x0][0x160], 0x1 ;  /* 0x0000580039337a11 */ /* 0x000fe200078408ff */
[----:B------:R-:W-:Y:S01]  /*0d40*/  CS2R R18, SRZ ;  /* 0x0000000000127805 */ /* 0x000fe2000001ff00 */
[----:B------:R-:W-:-:S02]  /*0d50*/  @!P0 LOP3.LUT R20, RZ, c[0x0][0x178], RZ, 0x33, !PT ;  /* 0x00005e00ff148a12 */ /* 0x000fc400078e33ff */
[----:B------:R-:W-:Y:S02]  /*0d60*/  LOP3.LUT R46, R25, 0x90, RZ, 0xc0, !PT ;  /* 0x00000090192e7812 */ /* 0x000fe400078ec0ff */
[----:B------:R-:W-:Y:S01]  /*0d70*/  LOP3.LUT R10, R16, 0x260, RZ, 0xc0, !PT ;  /* 0x00000260100a7812 */ /* 0x000fe200078ec0ff */
[----:B------:R-:W-:Y:S01]  /*0d80*/  IMAD R20, R20, c[0x0][0x184], RZ ;  /* 0x0000610014147a24 */ /* 0x000fe200078e02ff */
[----:B------:R-:W-:Y:S01]  /*0d90*/  LOP3.LUT R13, R7, 0x100, RZ, 0xc0, !PT ;  /* 0x00000100070d7812 */ /* 0x000fe200078ec0ff */
[----:B------:R-:W-:Y:S01]  /*0da0*/  CS2R R16, SRZ ;  /* 0x0000000000107805 */ /* 0x000fe2000001ff00 */
[----:B------:R-:W-:Y:S01]  /*0db0*/  LOP3.LUT R14, R14, 0x10, R3, 0x78, !PT ;  /* 0x000000100e0e7812 */ /* 0x000fe200078e7803 */
[----:B------:R-:W-:Y:S01]  /*0dc0*/  IMAD.WIDE R34, R20, 0x2, RZ ;  /* 0x0000000214227825 */ /* 0x000fe200078e02ff */
[----:B------:R-:W-:Y:S02]  /*0dd0*/  LEA.HI.X.SX32 R57, R57, c[0x0][0x164], 0x1, P2 ;  /* 0x0000590039397a11 */ /* 0x000fe400010f0eff */
[----:B------:R-:W-:-:S02]  /*0de0*/  LEA.HI.X.SX32 R59, R59, c[0x0][0x164], 0x1, P3 ;  /* 0x000059003b3b7a11 */ /* 0x000fc400018f0eff */
[----:B------:R-:W-:Y:S02]  /*0df0*/  LEA R55, P4, R61, c[0x0][0x160], 0x1 ;  /* 0x000058003d377a11 */ /* 0x000fe400078808ff */
[----:B------:R-:W-:Y:S02]  /*0e00*/  LOP3.LUT R46, R46, 0x7e, R3, 0x78, !PT ;  /* 0x0000007e2e2e7812 */ /* 0x000fe400078e7803 */
[----:B------:R-:W-:Y:S02]  /*0e10*/  LEA R42, P0, R21, c[0x0][0x168], 0x1 ;  /* 0x00005a00152a7a11 */ /* 0x000fe400078008ff */
[----:B------:R-:W-:Y:S02]  /*0e20*/  LEA R40, P1, R22, c[0x0][0x168], 0x1 ;  /* 0x00005a0016287a11 */ /* 0x000fe400078208ff */
[----:B------:R-:W-:Y:S02]  /*0e30*/  LEA R36, P2, R23, c[0x0][0x168], 0x1 ;  /* 0x00005a0017247a11 */ /* 0x000fe400078408ff */
[----:B------:R-:W-:-:S02]  /*0e40*/  LEA R38, P3, R24, c[0x0][0x168], 0x1 ;  /* 0x00005a0018267a11 */ /* 0x000fc400078608ff */
[----:B------:R-:W-:Y:S02]  /*0e50*/  IADD3 R10, R14, R10, R13 ;  /* 0x0000000a0e0a7210 */ /* 0x000fe40007ffe00d */
[----:B------:R-:W-:Y:S01]  /*0e60*/  CS2R R12, SRZ ;  /* 0x00000000000c7805 */ /* 0x000fe2000001ff00 */
[----:B------:R-:W-:Y:S01]  /*0e70*/  CS2R R14, SRZ ;  /* 0x00000000000e7805 */ /* 0x000fe2000001ff00 */
[----:B------:R-:W-:Y:S02]  /*0e80*/  LEA.HI.X.SX32 R61, R61, c[0x0][0x164], 0x1, P4 ;  /* 0x000059003d3d7a11 */ /* 0x000fe400020f0eff */
[----:B------:R-:W-:Y:S02]  /*0e90*/  LOP3.LUT R31, R46, 0x20, RZ, 0x3c, !PT ;  /* 0x000000202e1f7812 */ /* 0x000fe400078e3cff */
[----:B------:R-:W-:Y:S02]  /*0ea0*/  LEA.HI.X.SX32 R43, R21, c[0x0][0x16c], 0x1, P0 ;  /* 0x00005b00152b7a11 */ /* 0x000fe400000f0eff */
[----:B------:R-:W-:-:S02]  /*0eb0*/  LEA.HI.X.SX32 R41, R22, c[0x0][0x16c], 0x1, P1 ;  /* 0x00005b0016297a11 */ /* 0x000fc400008f0eff */
[----:B------:R-:W-:Y:S02]  /*0ec0*/  LEA.HI.X.SX32 R37, R23, c[0x0][0x16c], 0x1, P2 ;  /* 0x00005b0017257a11 */ /* 0x000fe400010f0eff */
[----:B------:R-:W-:Y:S02]  /*0ed0*/  LEA.HI.X.SX32 R39, R24, c[0x0][0x16c], 0x1, P3 ;  /* 0x00005b0018277a11 */ /* 0x000fe400018f0eff */
.L_x_1:
[----:B------:R-:W-:Y:S02]  /*0ee0*/  ISETP.GE.AND P3, PT, R2, UR4, PT ;  /* 0x0000000402007c0c */ /* 0x000fe4000bf66270 */
[C---:B------:R-:W-:Y:S02]  /*0ef0*/  IADD3 R22, P2, R34.reuse, R45, RZ ;  /* 0x0000002d22167210 */ /* 0x040fe40007f5e0ff */
[----:B------:R-:W-:Y:S02]  /*0f00*/  PRMT R50, RZ, 0x7610, R50 ;  /* 0x00007610ff327816 */ /* 0x000fe40000000032 */
[----:B------:R-:W-:Y:S01]  /*0f10*/  IADD3 R20, P4, R34, R55, RZ ;  /* 0x0000003722147210 */ /* 0x000fe20007f9e0ff */
[----:B------:R-:W-:Y:S01]  /*0f20*/  IMAD.X R23, R35, 0x1, R49, P2 ;  /* 0x0000000123177824 */ /* 0x000fe200010e0631 */
[----:B------:R-:W-:-:S02]  /*0f30*/  ISETP.GE.AND P0, PT, R29, UR4, PT ;  /* 0x000000041d007c0c */ /* 0x000fc4000bf06270 */
[----:B------:R-:W-:Y:S01]  /*0f40*/  ISETP.GE.AND P1, PT, R28, UR4, PT ;  /* 0x000000041c007c0c */ /* 0x000fe2000bf26270 */
[----:B------:R-:W-:Y:S01]  /*0f50*/  IMAD.X R21, R35, 0x1, R61, P4 ;  /* 0x0000000123157824 */ /* 0x000fe200020e063d */
[----:B------:R-:W-:Y:S01]  /*0f60*/  ISETP.GE.AND P2, PT, R11, UR4, PT ;  /* 0x000000040b007c0c */ /* 0x000fe2000bf46270 */
[----:B------:R0:W2:Y:S01]  /*0f70*/  @!P3 LDG.E.U16 R50, [R22.64] ;  /* 0x000000061632b981 */ /* 0x0000a2000c1e1500 */
[C---:B------:R-:W-:Y:S02]  /*0f80*/  IADD3 R26, P4, R34.reuse, R53, RZ ;  /* 0x00000035221a7210 */ /* 0x040fe40007f9e0ff */
[----:B------:R-:W-:Y:S02]  /*0f90*/  IADD3 R24, P3, R34, R51, RZ ;  /* 0x0000003322187210 */ /* 0x000fe40007f7e0ff */
[----:B------:R-:W-:Y:S01]  /*0fa0*/  PRMT R54, RZ, 0x7610, R54 ;  /* 0x00007610ff367816 */ /* 0x000fe20000000036 */
[C---:B------:R-:W-:Y:S01]  /*0fb0*/  IMAD.X R27, R35.reuse, 0x1, R59, P4 ;  /* 0x00000001231b7824 */ /* 0x040fe200020e063b */
[----:B------:R-:W-:Y:S01]  /*0fc0*/  PRMT R48, RZ, 0x7610, R48 ;  /* 0x00007610ff307816 */ /* 0x000fe20000000030 */
[----:B------:R-:W-:Y:S01]  /*0fd0*/  IMAD.X R25, R35, 0x1, R57, P3 ;  /* 0x0000000123197824 */ /* 0x000fe200018e0639 */
[----:B------:R-:W-:-:S02]  /*0fe0*/  PRMT R52, RZ, 0x7610, R52 ;  /* 0x00007610ff347816 */ /* 0x000fc40000000034 */
[----:B------:R1:W3:Y:S04]  /*0ff0*/  @!P0 LDG.E.U16 R54, [R20.64] ;  /* 0x0000000614368981 */ /* 0x0002e8000c1e1500 */
[----:B------:R4:W5:Y:S04]  /*1000*/  @!P1 LDG.E.U16 R48, [R26.64] ;  /* 0x000000061a309981 */ /* 0x000968000c1e1500 */
[----:B------:R0:W3:Y:S04]  /*1010*/  @!P2 LDG.E.U16 R52, [R24.64] ;  /* 0x000000061834a981 */ /* 0x0000e8000c1e1500 */
[----:B------:R-:W-:Y:S01]  /*1020*/  BAR.SYNC.DEFER_BLOCKING 0x0 ;  /* 0x0000000000007b1d */ /* 0x000fe20000010000 */
[----:B------:R-:W-:Y:S01]  /*1030*/  ISETP.GE.AND P0, PT, R30, UR4, PT ;  /* 0x000000041e007c0c */ /* 0x000fe2000bf06270 */
[----:B-1----:R-:W-:Y:S01]  /*1040*/  IMAD.WIDE R20, R47, 0x2, R36 ;  /* 0x000000022f147825 */ /* 0x002fe200078e0224 */
[----:B------:R-:W-:-:S02]  /*1050*/  PRMT R58, RZ, 0x7610, R58 ;  /* 0x00007610ff3a7816 */ /* 0x000fc4000000003a */
[----:B------:R-:W-:Y:S01]  /*1060*/  PRMT R56, RZ, 0x7610, R56 ;  /* 0x00007610ff387816 */ /* 0x000fe20000000038 */
[----:B0-----:R-:W-:Y:S01]  /*1070*/  IMAD.WIDE R22, R47, 0x2, R38 ;  /* 0x000000022f167825 */ /* 0x001fe200078e0226 */
[----:B------:R-:W-:-:S03]  /*1080*/  PRMT R60, RZ, 0x7610, R60 ;  /* 0x00007610ff3c7816 */ /* 0x000fc6000000003c */
[----:B----4-:R-:W-:-:S04]  /*1090*/  IMAD.WIDE R26, R47, 0x2, R40 ;  /* 0x000000022f1a7825 */ /* 0x010fc800078e0228 */
[----:B------:R-:W-:Y:S01]  /*10a0*/  IMAD.WIDE R24, R47, 0x2, R42 ;  /* 0x000000022f187825 */ /* 0x000fe200078e022a */
[----:B------:R0:W4:Y:S04]  /*10b0*/  @!P0 LDG.E.U16 R58, [R20.64] ;  /* 0x00000006143a8981 */ /* 0x000128000c1e1500 */
[----:B------:R-:W4:Y:S04]  /*10c0*/  @!P0 LDG.E.U16 R56, [R22.64] ;  /* 0x0000000616388981 */ /* 0x000f28000c1e1500 */
[----:B------:R-:W4:Y:S01]  /*10d0*/  @!P0 LDG.E.U16 R60, [R26.64] ;  /* 0x000000061a3c8981 */ /* 0x000f22000c1e1500 */
[----:B0-----:R-:W-:-:S06]  /*10e0*/  PRMT R21, RZ, 0x7610, R21 ;  /* 0x00007610ff157816 */ /* 0x001fcc0000000015 */
[----:B------:R-:W4:Y:S01]  /*10f0*/  @!P0 LDG.E.U16 R21, [R24.64] ;  /* 0x0000000618158981 */ /* 0x000f22000c1e1500 */
[----:B------:R-:W-:-:S04]  /*1100*/  IADD3 R32, R32, -0x1, RZ ;  /* 0xffffffff20207810 */ /* 0x000fc80007ffe0ff */
[----:B------:R-:W-:Y:S01]  /*1110*/  ISETP.NE.U32.AND P0, PT, R32, RZ, PT ;  /* 0x000000ff2000720c */ /* 0x000fe20003f05070 */
[----:B------:R-:W-:Y:S01]  /*1120*/  UIADD3 UR4, UR4, -0x10, URZ ;  /* 0xfffffff004047890 */ /* 0x000fe2000fffe03f */
[----:B------:R-:W-:-:S04]  /*1130*/  IMAD.WIDE R42, R33, 0x2, R42 ;  /* 0x00000002212a7825 */ /* 0x000fc800078e022a */
[----:B------:R-:W-:-:S04]  /*1140*/  IMAD.WIDE R40, R33, 0x2, R40 ;  /* 0x0000000221287825 */ /* 0x000fc800078e0228 */
[----:B------:R-:W-:-:S04]  /*1150*/  IMAD.WIDE R36, R33, 0x2, R36 ;  /* 0x0000000221247825 */ /* 0x000fc800078e0224 */
[----:B------:R-:W-:-:S04]  /*1160*/  IMAD.WIDE R38, R33, 0x2, R38 ;  /* 0x0000000221267825 */ /* 0x000fc800078e0226 */
[----:B------:R-:W-:Y:S01]  /*1170*/  IMAD.WIDE R34, R44, 0x2, R34 ;  /* 0x000000022c227825 */ /* 0x000fe200078e0222 */
[----:B--2---:R-:W-:Y:S04]  /*1180*/  STS.U16 [R46], R50 ;  /* 0x000000322e007388 */ /* 0x004fe80000000400 */
[----:B-----5:R-:W-:Y:S04]  /*1190*/  STS.U16 [R46+0x200], R48 ;  /* 0x000200302e007388 */ /* 0x020fe80000000400 */
[----:B---3--:R-:W-:Y:S04]  /*11a0*/  STS.U16 [R31+0x100], R54 ;  /* 0x000100361f007388 */ /* 0x008fe80000000400 */
[----:B------:R-:W-:Y:S04]  /*11b0*/  STS.U16 [R31+0x300], R52 ;  /* 0x000300341f007388 */ /* 0x000fe80000000400 */
[----:B----4-:R-:W-:Y:S04]  /*11c0*/  STS.U16 [R46+0x500], R58 ;  /* 0x0005003a2e007388 */ /* 0x010fe80000000400 */
[----:B------:R-:W-:Y:S04]  /*11d0*/  STS.U16 [R46+0x400], R56 ;  /* 0x000400382e007388 */ /* 0x000fe80000000400 */
[----:B------:R-:W-:Y:S04]  /*11e0*/  STS.U16 [R46+0x600], R60 ;  /* 0x0006003c2e007388 */ /* 0x000fe80000000400 */
[----:B------:R-:W-:Y:S04]  /*11f0*/  STS.U16 [R46+0x700], R21 ;  /* 0x000700152e007388 */ /* 0x000fe80000000400 */
[----:B------:R-:W-:Y:S06]  /*1200*/  BAR.SYNC.DEFER_BLOCKING 0x0 ;  /* 0x0000000000007b1d */ /* 0x000fec0000010000 */
[----:B------:R-:W-:Y:S04]  /*1210*/  LDSM.16.MT88.4 R20, [R8] ;  /* 0x000000000814783b */ /* 0x000fe80000004200 */
[----:B------:R-:W0:Y:S02]  /*1220*/  LDSM.16.M88.4 R24, [R10+0x400] ;  /* 0x000400000a18783b */ /* 0x000e240000000200 */
[C---:B0-----:R-:W-:Y:S08]  /*1230*/  HMMA.16816.F32 R12, R20.reuse, R24, R12 ;  /* 0x00000018140c723c */ /* 0x041ff0000000180c */
[----:B------:R-:W-:Y:S01]  /*1240*/  HMMA.16816.F32 R16, R20, R26, R16 ;  /* 0x0000001a1410723c */ /* 0x000fe20000001810 */
[----:B------:R-:W-:Y:S07]  /*1250*/  @P0 BRA `(.L_x_1) ;  /* 0xfffffc8000000947 */ /* 0x000fee000383ffff */
[----:B------:R-:W-:-:S15]  /*1260*/  NOP ;  /* 0x0000000000007918 */ /* 0x000fde0000000000 */
[----:B------:R-:W-:-:S01]  /*1270*/  NOP ;  /* 0x0000000000007918 */ /* 0x000fc20000000000 */
[----:B------:R-:W-:Y:S02]  /*1280*/  F2FP.PACK_AB R15, R19, R15 ;  /* 0x0000000f130f723e */ /* 0x000fe400000000ff */
[----:B------:R-:W-:-:S02]  /*1290*/  F2FP.PACK_AB R14, R18, R14 ;  /* 0x0000000e120e723e */ /* 0x000fc400000000ff */
[----:B------:R-:W-:Y:S02]  /*12a0*/  F2FP.PACK_AB R13, R17, R13 ;  /* 0x0000000d110d723e */ /* 0x000fe400000000ff */
[----:B------:R-:W-:-:S07]  /*12b0*/  F2FP.PACK_AB R12, R16, R12 ;  /* 0x0000000c100c723e */ /* 0x000fce00000000ff */
.L_x_0:
[----:B------:R-:W-:Y:S01]  /*12c0*/  BAR.SYNC.DEFER_BLOCKING 0x0 ;  /* 0x0000000000007b1d */ /* 0x000fe20000010000 */
[----:B------:R-:W-:Y:S02]  /*12d0*/  ISETP.NE.U32.AND P0, PT, R6, RZ, PT ;  /* 0x000000ff0600720c */ /* 0x000fe40003f05070 */
[----:B------:R-:W-:Y:S02]  /*12e0*/  LOP3.LUT R5, R5, 0x40, RZ, 0xc0, !PT ;  /* 0x0000004005057812 */ /* 0x000fe400078ec0ff */
[----:B------:R-:W-:Y:S02]  /*12f0*/  SHF.R.S32.HI R17, RZ, 0x4, R0 ;  /* 0x00000004ff117819 */ /* 0x000fe40000011400 */
[----:B------:R-:W-:Y:S02]  /*1300*/  SEL R10, RZ, 0x404, !P0 ;  /* 0x00000404ff0a7807 */ /* 0x000fe40004000000 */
[----:B------:R-:W-:-:S02]  /*1310*/  LOP3.LUT R8, R0, 0x20, RZ, 0xc0, !PT ;  /* 0x0000002000087812 */ /* 0x000fc400078ec0ff */
[----:B------:R-:W-:Y:S02]  /*1320*/  SGXT R17, R17, 0x1 ;  /* 0x000000011111781a */ /* 0x000fe40000000200 */
[----:B------:R-:W-:Y:S01]  /*1330*/  LOP3.LUT R10, R10, 0x3c, R3, 0x78, !PT ;  /* 0x0000003c0a0a7812 */ /* 0x000fe200078e7803 */
[----:B------:R-:W-:Y:S01]  /*1340*/  IMAD R5, R8, 0x8, R5 ;  /* 0x0000000808057824 */ /* 0x000fe200078e0205 */
[----:B------:R-:W-:Y:S02]  /*1350*/  LOP3.LUT R17, R17, 0x404, RZ, 0xc0, !PT ;  /* 0x0000040411117812 */ /* 0x000fe400078ec0ff */
[----:B------:R-:W-:Y:S01]  /*1360*/  SHF.R.S32.HI R11, RZ, 0x3, R0 ;  /* 0x00000003ff0b7819 */ /* 0x000fe20000011400 */
[----:B------:R-:W-:Y:S01]  /*1370*/  IMAD.IADD R5, R5, 0x1, R10 ;  /* 0x0000000105057824 */ /* 0x000fe200078e020a */
[----:B------:R-:W-:Y:S01]  /*1380*/  ISETP.GE.AND P0, PT, R4, c[0x0][0x178], PT ;  /* 0x00005e0004007a0c */ /* 0x000fe20003f06270 */
[----:B------:R-:W-:Y:S01]  /*1390*/  IMAD R17, R8, 0x4, R17 ;  /* 0x0000000408117824 */ /* 0x000fe200078e0211 */
[----:B------:R-:W-:Y:S01]  /*13a0*/  SGXT R11, R11, 0x1 ;  /* 0x000000010b0b781a */ /* 0x000fe20000000200 */
[----:B------:R-:W-:Y:S01]  /*13b0*/  IMAD R4, R4, c[0x0][0x194], RZ ;  /* 0x0000650004047a24 */ /* 0x000fe200078e02ff */
[----:B------:R-:W-:Y:S01]  /*13c0*/  LOP3.LUT R8, R5, 0x40, RZ, 0x3c, !PT ;  /* 0x0000004005087812 */ /* 0x000fe200078e3cff */
[----:B------:R0:W-:Y:S01]  /*13d0*/  STS [R5], R12 ;  /* 0x0000000c05007388 */ /* 0x0001e20000000800 */
[----:B------:R-:W-:-:S02]  /*13e0*/  LOP3.LUT R16, R11, 0x240, RZ, 0xc0, !PT ;  /* 0x000002400b107812 */ /* 0x000fc400078ec0ff */
[----:B------:R-:W-:Y:S01]  /*13f0*/  LOP3.LUT R3, R9, R2, RZ, 0xfc, !PT ;  /* 0x0000000209037212 */ /* 0x000fe200078efcff */
[----:B------:R-:W-:Y:S01]  /*1400*/  STS [R5+0x80], R13 ;  /* 0x0000800d05007388 */ /* 0x000fe20000000800 */
[----:B------:R-:W-:Y:S02]  /*1410*/  LOP3.LUT R16, R16, 0x38, R7, 0xf8, !PT ;  /* 0x0000003810107812 */ /* 0x000fe400078ef807 */
[----:B------:R-:W-:Y:S01]  /*1420*/  ISETP.LT.AND P1, PT, R3, c[0x0][0x17c], !P0 ;  /* 0x00005f0003007a0c */ /* 0x000fe20004721270 */
[----:B------:R-:W-:Y:S01]  /*1430*/  STS [R8+0x200], R14 ;  /* 0x0002000e08007388 */ /* 0x000fe20000000800 */
[----:B------:R-:W-:Y:S01]  /*1440*/  LOP3.LUT R16, R17, R16, R6, 0xf6, !PT ;  /* 0x0000001011107212 */ /* 0x000fe200078ef606 */
[----:B------:R-:W-:Y:S01]  /*1450*/  IMAD R7, R3, c[0x0][0x198], RZ ;  /* 0x0000660003077a24 */ /* 0x000fe200078e02ff */
[----:B------:R-:W-:Y:S01]  /*1460*/  LEA R17, P2, R4, c[0x0][0x170], 0x1 ;  /* 0x00005c0004117a11 */ /* 0x000fe200078408ff */
[----:B------:R1:W-:Y:S01]  /*1470*/  STS [R8+0x280], R15 ;  /* 0x0002800f08007388 */ /* 0x0003e20000000800 */
[----:B------:R-:W-:-:S02]  /*1480*/  LOP3.LUT R10, R16, 0x4, RZ, 0x3c, !PT ;  /* 0x00000004100a7812 */ /* 0x000fc400078e3cff */
[----:B------:R-:W-:Y:S01]  /*1490*/  LEA.HI.X.SX32 R19, R4, c[0x0][0x174], 0x1, P2 ;  /* 0x00005d0004137a11 */ /* 0x000fe200010f0eff */
[----:B------:R-:W-:Y:S01]  /*14a0*/  BAR.SYNC.DEFER_BLOCKING 0x0 ;  /* 0x0000000000007b1d */ /* 0x000fe20000010000 */
[----:B------:R-:W-:Y:S02]  /*14b0*/  LEA R4, P2, R7, R17, 0x1 ;  /* 0x0000001107047211 */ /* 0x000fe400078408ff */
[C-C-:B0-----:R-:W-:Y:S02]  /*14c0*/  LOP3.LUT R12, R9.reuse, 0x4, R2.reuse, 0xfe, !PT ;  /* 0x00000004090c7812 */ /* 0x141fe400078efe02 */
[----:B------:R-:W-:Y:S01]  /*14d0*/  LEA.HI R0, R0, R9, RZ, 0x1b ;  /* 0x0000000900007211 */ /* 0x000fe200078fd8ff */
[----:B-1----:R-:W-:Y:S01]  /*14e0*/  IMAD.MOV.U32 R15, RZ, RZ, c[0x0][0x198] ;  /* 0x00006600ff0f7624 */ /* 0x002fe200078e00ff */
[C-C-:B------:R-:W-:Y:S01]  /*14f0*/  LOP3.LUT R13, R9.reuse, 0x18, R2.reuse, 0xfe, !PT ;  /* 0x00000018090d7812 */ /* 0x140fe200078efe02 */
[----:B------:R-:W-:Y:S01]  /*1500*/  IMAD R8, R12, c[0x0][0x198], RZ ;  /* 0x000066000c087a24 */ /* 0x000fe200078e02ff */
[----:B------:R-:W-:-:S02]  /*1510*/  LOP3.LUT R3, R9, 0x14, R2, 0xfe, !PT ;  /* 0x0000001409037812 */ /* 0x000fc400078efe02 */
[C-C-:B------:R-:W-:Y:S02]  /*1520*/  LOP3.LUT R11, R9.reuse, 0x10, R2.reuse, 0xfe, !PT ;  /* 0x00000010090b7812 */ /* 0x140fe400078efe02 */
[--C-:B------:R-:W-:Y:S02]  /*1530*/  LOP3.LUT R6, R9, 0xc, R2.reuse, 0xfe, !PT ;  /* 0x0000000c09067812 */ /* 0x100fe400078efe02 */
[----:B------:R-:W-:Y:S02]  /*1540*/  LEA.HI.X.SX32 R5, R7, R19, 0x1, P2 ;  /* 0x0000001307057211 */ /* 0x000fe400010f0eff */
[----:B------:R-:W-:Y:S02]  /*1550*/  LOP3.LUT R9, R9, 0x8, R2, 0xfe, !PT ;  /* 0x0000000809097812 */ /* 0x000fe400078efe02 */
[----:B------:R-:W-:Y:S01]  /*1560*/  ISETP.LT.AND P3, PT, R12, c[0x0][0x17c], !P0 ;  /* 0x00005f000c007a0c */ /* 0x000fe20004761270 */
[----:B------:R-:W-:Y:S01]  /*1570*/  IMAD R12, R15, 0x10, R7 ;  /* 0x000000100f0c7824 */ /* 0x000fe200078e0207 */
[C---:B------:R-:W-:Y:S01]  /*1580*/  ISETP.LT.AND P5, PT, R9.reuse, c[0x0][0x17c], !P0 ;  /* 0x00005f0009007a0c */ /* 0x040fe200047a1270 */
[----:B------:R-:W-:Y:S01]  /*1590*/  IMAD R9, R9, c[0x0][0x198], RZ ;  /* 0x0000660009097a24 */ /* 0x000fe200078e02ff */
[----:B------:R-:W-:Y:S01]  /*15a0*/  ISETP.LT.AND P2, PT, R3, c[0x0][0x17c], !P0 ;  /* 0x00005f0003007a0c */ /* 0x000fe20004741270 */
[----:B------:R-:W0:Y:S01]  /*15b0*/  LDS R21, [R16] ;  /* 0x0000000010157984 */ /* 0x000e220000000800 */
[----:B------:R-:W-:Y:S01]  /*15c0*/  IMAD R14, R15, 0x4, R12 ;  /* 0x000000040f0e7824 */ /* 0x000fe200078e020c */
[----:B------:R-:W-:-:S02]  /*15d0*/  ISETP.LT.AND P4, PT, R6, c[0x0][0x17c], !P0 ;  /* 0x00005f0006007a0c */ /* 0x000fc40004781270 */
[----:B------:R-:W1:Y:S01]  /*15e0*/  LDS R25, [R10] ;  /* 0x000000000a197984 */ /* 0x000e620000000800 */
[----:B------:R-:W-:Y:S01]  /*15f0*/  IMAD R15, R15, 0x4, R14 ;  /* 0x000000040f0f7824 */ /* 0x000fe200078e020e */
[----:B------:R-:W-:Y:S02]  /*1600*/  IADD3 R0, R0, 0x1c, RZ ;  /* 0x0000001c00007810 */ /* 0x000fe40007ffe0ff */
[----:B------:R2:W3:Y:S04]  /*1610*/  LDS R23, [R16+0x100] ;  /* 0x0001000010177984 */ /* 0x0004e80000000800 */
[----:B------:R4:W5:Y:S01]  /*1620*/  LDS R27, [R10+0x100] ;  /* 0x000100000a1b7984 */ /* 0x0009620000000800 */
[----:B--2---:R-:W-:Y:S02]  /*1630*/  IMAD R16, R0, c[0x0][0x198], RZ ;  /* 0x0000660000107a24 */ /* 0x004fe400078e02ff */
[----:B----4-:R-:W-:Y:S01]  /*1640*/  IMAD R10, R6, c[0x0][0x198], RZ ;  /* 0x00006600060a7a24 */ /* 0x010fe200078e02ff */
[----:B0-----:R0:W-:Y:S01]  /*1650*/  @P1 STG.E.U16 [R4.64], R21 ;  /* 0x0000001504001986 */ /* 0x0011e2000c101506 */
[----:B------:R-:W-:-:S04]  /*1660*/  LEA R2, P1, R8, R17, 0x1 ;  /* 0x0000001108027211 */ /* 0x000fc800078208ff */
[----:B------:R-:W-:-:S05]  /*1670*/  LEA.HI.X.SX32 R3, R8, R19, 0x1, P1 ;  /* 0x0000001308037211 */ /* 0x000fca00008f0eff */
[----:B-1----:R1:W-:Y:S01]  /*1680*/  @P3 STG.E.U16 [R2.64], R25 ;  /* 0x0000001902003986 */ /* 0x0023e2000c101506 */
[CC--:B------:R-:W-:Y:S02]  /*1690*/  LEA R6, P3, R10.reuse, R17.reuse, 0x1 ;  /* 0x000000110a067211 */ /* 0x0c0fe400078608ff */
[C---:B0-----:R-:W-:Y:S02]  /*16a0*/  LEA R4, P1, R9.reuse, R17, 0x1 ;  /* 0x0000001109047211 */ /* 0x041fe400078208ff */
[-C--:B------:R-:W-:Y:S02]  /*16b0*/  LEA.HI.X.SX32 R7, R10, R19.reuse, 0x1, P3 ;  /* 0x000000130a077211 */ /* 0x080fe400018f0eff */
[----:B------:R-:W-:Y:S02]  /*16c0*/  LEA.HI.X.SX32 R5, R9, R19, 0x1, P1 ;  /* 0x0000001309057211 */ /* 0x000fe400008f0eff */
[C---:B------:R-:W-:Y:S02]  /*16d0*/  LEA R8, P1, R12.reuse, R17, 0x1 ;  /* 0x000000110c087211 */ /* 0x040fe400078208ff */
[----:B------:R-:W-:Y:S01]  /*16e0*/  ISETP.LT.AND P3, PT, R11, c[0x0][0x17c], !P0 ;  /* 0x00005f000b007a0c */ /* 0x000fe20004761270 */
[----:B---3--:R0:W-:Y:S01]  /*16f0*/  @P5 STG.E.U16 [R4.64], R23 ;  /* 0x0000001704005986 */ /* 0x0081e2000c101506 */
[----:B------:R-:W-:-:S02]  /*1700*/  LEA.HI.X.SX32 R9, R12, R19, 0x1, P1 ;  /* 0x000000130c097211 */ /* 0x000fc400008f0eff */
[CC--:B-1----:R-:W-:Y:S01]  /*1710*/  LEA R2, P1, R15.reuse, R17.reuse, 0x1 ;  /* 0x000000110f027211 */ /* 0x0c2fe200078208ff */
[----:B-----5:R1:W-:Y:S01]  /*1720*/  @P4 STG.E.U16 [R6.64], R27 ;  /* 0x0000001b06004986 */ /* 0x0203e2000c101506 */
[----:B------:R-:W-:Y:S02]  /*1730*/  LEA R10, P6, R14, R17, 0x1 ;  /* 0x000000110e0a7211 */ /* 0x000fe400078c08ff */
[----:B------:R-:W-:Y:S02]  /*1740*/  LEA.HI.X.SX32 R3, R15, R19, 0x1, P1 ;  /* 0x000000130f037211 */ /* 0x000fe400008f0eff */
[----:B------:R-:W-:Y:S02]  /*1750*/  ISETP.LT.AND P1, PT, R13, c[0x0][0x17c], !P0 ;  /* 0x00005f000d007a0c */ /* 0x000fe40004721270 */
[----:B------:R-:W-:Y:S02]  /*1760*/  ISETP.LT.AND P0, PT, R0, c[0x0][0x17c], !P0 ;  /* 0x00005f0000007a0c */ /* 0x000fe40004701270 */
[----:B------:R-:W-:-:S02]  /*1770*/  PRMT R21, R21, 0x7632, R21 ;  /* 0x0000763215157816 */ /* 0x000fc40000000015 */
[----:B------:R-:W-:Y:S02]  /*1780*/  LEA.HI.X.SX32 R11, R14, R19, 0x1, P6 ;  /* 0x000000130e0b7211 */ /* 0x000fe400030f0eff */
[----:B0-----:R-:W-:Y:S01]  /*1790*/  PRMT R5, R25, 0x7632, R5 ;  /* 0x0000763219057816 */ /* 0x001fe20000000005 */
[----:B------:R1:W-:Y:S01]  /*17a0*/  @P3 STG.E.U16 [R8.64], R21 ;  /* 0x0000001508003986 */ /* 0x0003e2000c101506 */
[----:B------:R-:W-:Y:S02]  /*17b0*/  PRMT R0, R23, 0x7632, R0 ;  /* 0x0000763217007816 */ /* 0x000fe40000000000 */
[C---:B------:R-:W-:Y:S01]  /*17c0*/  LEA R12, P6, R16.reuse, R17, 0x1 ;  /* 0x00000011100c7211 */ /* 0x040fe200078c08ff */
[----:B------:R1:W-:Y:S03]  /*17d0*/  @P2 STG.E.U16 [R10.64], R5 ;  /* 0x000000050a002986 */ /* 0x0003e6000c101506 */
[----:B------:R-:W-:Y:S01]  /*17e0*/  LEA.HI.X.SX32 R13, R16, R19, 0x1, P6 ;  /* 0x00000013100d7211 */ /* 0x000fe200030f0eff */
[----:B------:R1:W-:Y:S01]  /*17f0*/  @P1 STG.E.U16 [R2.64], R0 ;  /* 0x0000000002001986 */ /* 0x0003e2000c101506 */
[----:B------:R-:W-:Y:S07]  /*1800*/  @!P0 EXIT ;  /* 0x000000000000894d */ /* 0x000fee0003800000 */
[----:B-1----:R-:W-:-:S05]  /*1810*/  PRMT R6, R27, 0x7632, R6 ;  /* 0x000076321b067816 */ /* 0x002fca0000000006 */
[----:B------:R-:W-:Y:S01]  /*1820*/  STG.E.U16 [R12.64], R6 ;  /* 0x000000060c007986 */ /* 0x000fe2000c101506 */
[----:B------:R-:W-:Y:S05]  /*1830*/  EXIT ;  /* 0x000000000000794d */ /* 0x000fea0003800000 */
.L_x_2:
[----:B------:R-:W-:-:S00]  /*1840*/  BRA `(.L_x_2) ;  /* 0xfffffff000007947 */ /* 0x000fc0000383ffff */
[----:B------:R-:W-:-:S00]  /*1850*/  NOP ;  /* 0x0000000000007918 */ /* 0x000fc00000000000 */
        /* <DEDUP_REMOVED lines=10> */
.L_x_3:


//--------------------- .nv.shared.matmul_kernel  --------------------------
	.section	.nv.shared.matmul_kernel,"aw",@nobits
	.sectionflags	@""
	.align	16
